//
// Generated by NVIDIA NVVM Compiler
//
// Compiler Build ID: CL-36424714
// Cuda compilation tools, release 13.0, V13.0.88
// Based on NVVM 20.0.0
//

.version 9.0
.target sm_100
.address_size 64

	// .globl	_Z12helloFromGPUv
.extern .func  (.param .b32 func_retval0) vprintf
(
	.param .b64 vprintf_param_0,
	.param .b64 vprintf_param_1
)
;
.global .align 1 .b8 $str[17] = {72, 101, 108, 108, 111, 32, 102, 114, 111, 109, 32, 71, 80, 85, 33, 10};

.visible .entry _Z12helloFromGPUv()
{
	.reg .b32 	%r<3>;
	.reg .b64 	%rd<3>;

	mov.u64 	%rd1, $str;
	cvta.global.u64 	%rd2, %rd1;
	{ // callseq 0, 0
	.param .b64 param0;
	st.param.b64 	[param0], %rd2;
	.param .b64 param1;
	st.param.b64 	[param1], 0;
	.param .b32 retval0;
	call.uni (retval0), 
	vprintf, 
	(
	param0, 
	param1
	);
	ld.param.b32 	%r1, [retval0];
	} // callseq 0
	ret;

}


// ===== COMPILED SASS (sm_100) =====

	.target	sm_100

	.elftype	@"ET_EXEC"


//--------------------- .note.nv.tkinfo           --------------------------
	.section	.note.nv.tkinfo,"",@"SHT_NOTE"
	.sectionflags	@"SHF_NOTE_NV_TKINFO"
	.tkinfo
        /*0018*/ 	.word	0x00000002
        /*0030*/ 	.string	""
        /*0030*/ 	.string	"ptxas"
        /*0030*/ 	.string	"Cuda compilation tools, release 13.0, V13.0.88"
        /*0030*/ 	.string	"Build cuda_13.0.r13.0/compiler.36424714_0"
        /*0030*/ 	.string	"-arch sm_100 -m 64 "



//--------------------- .note.nv.cuinfo           --------------------------
	.section	.note.nv.cuinfo,"",@"SHT_NOTE"
	.sectionflags	@"SHF_NOTE_NV_CUINFO"
        /*0018*/ 	.short	0x0002
        /*001a*/ 	.short	0x0064
        /*001c*/ 	.short	0x0082
	.zero		2


//--------------------- .nv.info                  --------------------------
	.section	.nv.info,"",@"SHT_CUDA_INFO"
	.align	4


	//----- nvinfo : EIATTR_REGCOUNT
	.align		4
        /*0000*/ 	.byte	0x04, 0x2f
        /*0002*/ 	.short	(.L_2 - .L_1)
	.align		4
.L_1:
        /*0004*/ 	.word	index@(_Z12helloFromGPUv)
        /*0008*/ 	.word	0x00000018


	//----- nvinfo : EIATTR_FRAME_SIZE
	.align		4
.L_2:
        /*000c*/ 	.byte	0x04, 0x11
        /*000e*/ 	.short	(.L_4 - .L_3)
	.align		4
.L_3:
        /*0010*/ 	.word	index@(_Z12helloFromGPUv)
        /*0014*/ 	.word	0x00000000


	//----- nvinfo : EIATTR_MIN_STACK_SIZE
	.align		4
.L_4:
        /*0018*/ 	.byte	0x04, 0x12
        /*001a*/ 	.short	(.L_6 - .L_5)
	.align		4
.L_5:
        /*001c*/ 	.word	index@(_Z12helloFromGPUv)
        /*0020*/ 	.word	0x00000000
.L_6:


//--------------------- .nv.compat                --------------------------
	.section	.nv.compat,"",@"SHT_CUDA_COMPAT_INFO"
	.align	4
        /*0000*/ 	.byte	0x02, 0x09, 0x00, 0x00, 0x02, 0x02, 0x01, 0x00, 0x02, 0x05, 0x05, 0x00, 0x03, 0x07, 0x01, 0x01
        /*0010*/ 	.byte	0x02, 0x03, 0x00, 0x00, 0x02, 0x06, 0x01, 0x00, 0x04, 0x0b, 0x08, 0x00, 0x09, 0x00, 0x00, 0x00
        /*0020*/ 	.byte	0x00, 0x00, 0x00, 0x00


//--------------------- .nv.info._Z12helloFromGPUv --------------------------
	.section	.nv.info._Z12helloFromGPUv,"",@"SHT_CUDA_INFO"
	.sectionflags	@""
	.align	4


	//----- nvinfo : EIATTR_CUDA_API_VERSION
	.align		4
        /*0000*/ 	.byte	0x04, 0x37
        /*0002*/ 	.short	(.L_8 - .L_7)
.L_7:
        /*0004*/ 	.word	0x00000082


	//----- nvinfo : EIATTR_SPARSE_MMA_MASK
	.align		4
.L_8:
        /*0008*/ 	.byte	0x03, 0x50
        /*000a*/ 	.short	0x0000


	//----- nvinfo : EIATTR_MAXREG_COUNT
	.align		4
        /*000c*/ 	.byte	0x03, 0x1b
        /*000e*/ 	.short	0x00ff


	//----- nvinfo : EIATTR_EXTERNS
	.align		4
        /*0010*/ 	.byte	0x04, 0x0f
        /*0012*/ 	.short	(.L_10 - .L_9)


	//   ....[0]....
	.align		4
.L_9:
        /*0014*/ 	.word	index@(vprintf)


	//----- nvinfo : EIATTR_MERCURY_ISA_VERSION
	.align		4
.L_10:
        /*0018*/ 	.byte	0x03, 0x5f
        /*001a*/ 	.short	0x0101


	//----- nvinfo : EIATTR_VRC_CTA_INIT_COUNT
	.align		4
        /*001c*/ 	.byte	0x02, 0x4a
	.zero		1
	.zero		1


	//----- nvinfo : EIATTR_SYSCALL_OFFSETS
	.align		4
        /*0020*/ 	.byte	0x04, 0x46
        /*0022*/ 	.short	(.L_12 - .L_11)


	//   ....[0]....
.L_11:
        /*0024*/ 	.word	0x00000080


	//----- nvinfo : EIATTR_EXIT_INSTR_OFFSETS
	.align		4
.L_12:
        /*0028*/ 	.byte	0x04, 0x1c
        /*002a*/ 	.short	(.L_14 - .L_13)


	//   ....[0]....
.L_13:
        /*002c*/ 	.word	0x00000090


	//----- nvinfo : EIATTR_SW_WAR
	.align		4
.L_14:
        /*0030*/ 	.byte	0x04, 0x36
        /*0032*/ 	.short	(.L_16 - .L_15)
.L_15:
        /*0034*/ 	.word	0x00000008
.L_16:


//--------------------- .nv.callgraph             --------------------------
	.section	.nv.callgraph,"",@"SHT_CUDA_CALLGRAPH"
	.align	4
	.sectionentsize	8
	.align		4
        /*0000*/ 	.word	0x00000000
	.align		4
        /*0004*/ 	.word	0xffffffff
	.align		4
        /*0008*/ 	.word	index@(_Z12helloFromGPUv)
	.align		4
        /*000c*/ 	.word	index@(vprintf)
	.align		4
        /*0010*/ 	.word	0x00000000
	.align		4
        /*0014*/ 	.word	0xfffffffe
	.align		4
        /*0018*/ 	.word	0x00000000
	.align		4
        /*001c*/ 	.word	0xfffffffd
	.align		4
        /*0020*/ 	.word	0x00000000
	.align		4
        /*0024*/ 	.word	0xfffffffc


//--------------------- .nv.constant4             --------------------------
	.section	.nv.constant4,"a",@progbits
	.align	8
	.align		8
.nv.constant4:
        /*0000*/ 	.dword	vprintf
	.align		8
        /*0008*/ 	.dword	$str


//--------------------- .text._Z12helloFromGPUv   --------------------------
	.section	.text._Z12helloFromGPUv,"ax",@progbits
	.align	128
        .global         _Z12helloFromGPUv
        .type           _Z12helloFromGPUv,@function
        .size           _Z12helloFromGPUv,(.L_x_2 - _Z12helloFromGPUv)
        .other          _Z12helloFromGPUv,@"STO_CUDA_ENTRY STV_DEFAULT"
_Z12helloFromGPUv:
.text._Z12helloFromGPUv:
[----:B------:R-:W0:Y:S01]  /*0000*/  LDC R1, c[0x0][0x37c] ;  /* 0x0000df00ff017b82 */ /* 0x000e220000000800 */
[----:B------:R-:W-:Y:S01]  /*0010*/  MOV R0, 0x0 ;  /* 0x0000000000007802 */ /* 0x000fe20000000f00 */
[----:B------:R-:W1:Y:S01]  /*0020*/  LDCU.64 UR4, c[0x4][0x8] ;  /* 0x01000100ff0477ac */ /* 0x000e620008000a00 */
[----:B------:R-:W-:-:S05]  /*0030*/  CS2R R6, SRZ ;  /* 0x0000000000067805 */ /* 0x000fca000001ff00 */
[----:B------:R2:W3:Y:S01]  /*0040*/  LDC.64 R2, c[0x4][R0] ;  /* 0x0100000000027b82 */ /* 0x0004e20000000a00 */
[----:B-1----:R-:W-:Y:S02]  /*0050*/  IMAD.U32 R4, RZ, RZ, UR4 ;  /* 0x00000004ff047e24 */ /* 0x002fe4000f8e00ff */
[----:B--2---:R-:W-:-:S07]  /*0060*/  IMAD.U32 R5, RZ, RZ, UR5 ;  /* 0x00000005ff057e24 */ /* 0x004fce000f8e00ff */
[----:B------:R-:W-:-:S07]  /*0070*/  LEPC R20, `(.L_x_0) ;  /* 0x000000001014794e */ /* 0x000fce0000000000 */
[----:B0--3--:R-:W-:Y:S05]  /*0080*/  CALL.ABS.NOINC R2 ;  /* 0x0000000002007343 */ /* 0x009fea0003c00000 */
.L_x_0:
[----:B------:R-:W-:Y:S05]  /*0090*/  EXIT ;  /* 0x000000000000794d */ /* 0x000fea0003800000 */
.L_x_1:
[----:B------:R-:W-:-:S00]  /*00a0*/  BRA `(.L_x_1) ;  /* 0xfffffffc00fc7947 */ /* 0x000fc0000383ffff */
[----:B------:R-:W-:-:S00]  /*00b0*/  NOP ;  /* 0x0000000000007918 */ /* 0x000fc00000000000 */
        /* <DEDUP_REMOVED lines=12> */
.L_x_2:


//--------------------- .nv.global.init           --------------------------
	.section	.nv.global.init,"aw",@progbits
.nv.global.init:
	.type		$str,@object
	.size		$str,(.L_0 - $str)
$str:
        /*0000*/ 	.byte	0x48, 0x65, 0x6c, 0x6c, 0x6f, 0x20, 0x66, 0x72, 0x6f, 0x6d, 0x20, 0x47, 0x50, 0x55, 0x21, 0x0a
        /*0010*/ 	.byte	0x00
.L_0:


//--------------------- .nv.shared.reserved.0     --------------------------
	.section	.nv.shared.reserved.0,"aw",@nobits
	.weak		__nv_reservedSMEM_offset_0_alias
	.size		__nv_reservedSMEM_offset_0_alias, 0, 64
	.other		__nv_reservedSMEM_offset_0_alias,@"STO_CUDA_RESERVED_SHARED STV_DEFAULT"
__nv_reservedSMEM_offset_0_alias:
	.zero		0
	.zero		64


//--------------------- .nv.constant0._Z12helloFromGPUv --------------------------
	.section	.nv.constant0._Z12helloFromGPUv,"a",@progbits
	.sectionflags	@""
	.align	4
.nv.constant0._Z12helloFromGPUv:
	.zero		896


//--------------------- SYMBOLS --------------------------

	.type		.nv.reservedSmem.offset0,@object
	.size		.nv.reservedSmem.offset0,0x4
	.type		vprintf,@function
